	.headerflags	@"EF_CUDA_TEXMODE_UNIFIED EF_CUDA_64BIT_ADDRESS EF_CUDA_SM89 EF_CUDA_VIRTUAL_SM(EF_CUDA_SM89)"
	.elftype	@"ET_EXEC"


//--------------------- .nv.info                  --------------------------
	.section	.nv.info,"",@"SHT_CUDA_INFO"
	.align	4


	//----- nvinfo : EIATTR_REGCOUNT
	.align		4
        /*0000*/ 	.byte	0x04, 0x2f
        /*0002*/ 	.short	(.L_1 - .L_0)
	.align		4
.L_0:
        /*0004*/ 	.word	index@(triton__0d1d2de)
        /*0008*/ 	.word	0x00000010


	//----- nvinfo : EIATTR_MAX_STACK_SIZE
	.align		4
.L_1:
        /*000c*/ 	.byte	0x04, 0x23
        /*000e*/ 	.short	(.L_3 - .L_2)
	.align		4
.L_2:
        /*0010*/ 	.word	index@(triton__0d1d2de)
        /*0014*/ 	.word	0x00000000


	//----- nvinfo : EIATTR_MIN_STACK_SIZE
	.align		4
.L_3:
        /*0018*/ 	.byte	0x04, 0x12
        /*001a*/ 	.short	(.L_5 - .L_4)
	.align		4
.L_4:
        /*001c*/ 	.word	index@(triton__0d1d2de)
        /*0020*/ 	.word	0x00000000


	//----- nvinfo : EIATTR_FRAME_SIZE
	.align		4
.L_5:
        /*0024*/ 	.byte	0x04, 0x11
        /*0026*/ 	.short	(.L_7 - .L_6)
	.align		4
.L_6:
        /*0028*/ 	.word	index@(triton__0d1d2de)
        /*002c*/ 	.word	0x00000000
.L_7:


//--------------------- .nv.info.triton__0d1d2de  --------------------------
	.section	.nv.info.triton__0d1d2de,"",@"SHT_CUDA_INFO"
	.align	4


	//----- nvinfo : EIATTR_CUDA_API_VERSION
	.align		4
        /*0000*/ 	.byte	0x04, 0x37
        /*0002*/ 	.short	(.L_9 - .L_8)
.L_8:
        /*0004*/ 	.word	0x0000007b


	//----- nvinfo : EIATTR_PARAM_CBANK
	.align		4
.L_9:
        /*0008*/ 	.byte	0x04, 0x0a
        /*000a*/ 	.short	(.L_11 - .L_10)
	.align		4
.L_10:
        /*000c*/ 	.word	index@(.nv.constant0.triton__0d1d2de)
        /*0010*/ 	.short	0x0160
        /*0012*/ 	.short	0x0014


	//----- nvinfo : EIATTR_CBANK_PARAM_SIZE
	.align		4
.L_11:
        /*0014*/ 	.byte	0x03, 0x19
        /*0016*/ 	.short	0x0014


	//----- nvinfo : EIATTR_KPARAM_INFO
	.align		4
        /*0018*/ 	.byte	0x04, 0x17
        /*001a*/ 	.short	(.L_13 - .L_12)
.L_12:
        /*001c*/ 	.word	0x00000000
        /*0020*/ 	.short	0x0002
        /*0022*/ 	.short	0x0010
        /*0024*/ 	.byte	0x00, 0xf0, 0x11, 0x00


	//----- nvinfo : EIATTR_KPARAM_INFO
	.align		4
.L_13:
        /*0028*/ 	.byte	0x04, 0x17
        /*002a*/ 	.short	(.L_15 - .L_14)
.L_14:
        /*002c*/ 	.word	0x00000000
        /*0030*/ 	.short	0x0001
        /*0032*/ 	.short	0x0008
        /*0034*/ 	.byte	0x00, 0xf0, 0x21, 0x00


	//----- nvinfo : EIATTR_KPARAM_INFO
	.align		4
.L_15:
        /*0038*/ 	.byte	0x04, 0x17
        /*003a*/ 	.short	(.L_17 - .L_16)
.L_16:
        /*003c*/ 	.word	0x00000000
        /*0040*/ 	.short	0x0000
        /*0042*/ 	.short	0x0000
        /*0044*/ 	.byte	0x00, 0xf0, 0x21, 0x00


	//----- nvinfo : EIATTR_MAXREG_COUNT
	.align		4
.L_17:
        /*0048*/ 	.byte	0x03, 0x1b
        /*004a*/ 	.short	0x00ff


	//----- nvinfo : EIATTR_EXIT_INSTR_OFFSETS
	.align		4
        /*004c*/ 	.byte	0x04, 0x1c
        /*004e*/ 	.short	(.L_19 - .L_18)


	//   ....[0]....
.L_18:
        /*0050*/ 	.word	0x00000300


	//----- nvinfo : EIATTR_MAX_THREADS
	.align		4
.L_19:
        /*0054*/ 	.byte	0x04, 0x05
        /*0056*/ 	.short	(.L_21 - .L_20)
.L_20:
        /*0058*/ 	.word	0x00000080
        /*005c*/ 	.word	0x00000001
        /*0060*/ 	.word	0x00000001
.L_21:


//--------------------- .nv.rel.action            --------------------------
	.section	.nv.rel.action,"",@"SHT_CUDA_RELOCINFO"
	.align	8
	.sectionentsize	8
        /*0000*/ 	.byte	0x73, 0x00, 0x00, 0x00, 0x00, 0x00, 0x00, 0x00, 0x00, 0x00, 0x00, 0x11, 0x25, 0x00, 0x05, 0x36


//--------------------- .nv.constant0.triton__0d1d2de --------------------------
	.section	.nv.constant0.triton__0d1d2de,"a",@progbits
	.align	4
.nv.constant0.triton__0d1d2de:
	.zero		372


//--------------------- .text.triton__0d1d2de     --------------------------
	.section	.text.triton__0d1d2de,"ax",@progbits
	.sectioninfo	@"SHI_REGISTERS=16"
	.align	128
        .global         triton__0d1d2de
        .type           triton__0d1d2de,@function
        .size           triton__0d1d2de,(.L_x_1 - triton__0d1d2de)
        .other          triton__0d1d2de,@"STO_CUDA_ENTRY STV_DEFAULT"
triton__0d1d2de:
.text.triton__0d1d2de:
[----:B------:R-:W-:-:S02]  /*0000*/  IMAD.MOV.U32 R1, RZ, RZ, c[0x0][0x28] ;  /* 0x00000a00ff017624 */ /* 0x000fc400078e00ff */
[----:B------:R-:W0:Y:S01]  /*0010*/  S2R R0, SR_TID.X ;  /* 0x0000000000007919 */ /* 0x000e220000002100 */
[----:B------:R-:W-:Y:S01]  /*0020*/  IMAD.MOV.U32 R13, RZ, RZ, 0x2 ;  /* 0x00000002ff0d7424 */ /* 0x000fe200078e00ff */
[----:B------:R-:W-:Y:S02]  /*0030*/  ULDC.64 UR4, c[0x0][0x118] ;  /* 0x0000460000047ab9 */ /* 0x000fe40000000a00 */
[----:B------:R-:W1:Y:S01]  /*0040*/  S2R R5, SR_CTAID.X ;  /* 0x0000000000057919 */ /* 0x000e620000002500 */
[----:B0-----:R-:W-:Y:S01]  /*0050*/  IMAD.SHL.U32 R0, R0, 0x8, RZ ;  /* 0x0000000800007824 */ /* 0x001fe200078e00ff */
[----:B-1----:R-:W-:-:S04]  /*0060*/  SHF.R.S32.HI R3, RZ, 0x15, R5 ;  /* 0x00000015ff037819 */ /* 0x002fc80000011405 */
[----:B------:R-:W-:Y:S02]  /*0070*/  LOP3.LUT R0, R0, 0x3f8, RZ, 0xc0, !PT ;  /* 0x000003f800007812 */ /* 0x000fe400078ec0ff */
[----:B------:R-:W-:-:S03]  /*0080*/  SGXT R3, R3, 0x1 ;  /* 0x000000010303781a */ /* 0x000fc60000000200 */
[----:B------:R-:W-:-:S05]  /*0090*/  IMAD R0, R5, 0x400, R0 ;  /* 0x0000040005007824 */ /* 0x000fca00078e0200 */
[CC--:B------:R-:W-:Y:S02]  /*00a0*/  LEA.HI R4, R3.reuse, R0.reuse, RZ, 0xb ;  /* 0x0000000003047211 */ /* 0x0c0fe400078f58ff */
[CC--:B------:R-:W-:Y:S02]  /*00b0*/  LEA.HI R2, R3.reuse, R0.reuse, RZ, 0x8 ;  /* 0x0000000003027211 */ /* 0x0c0fe400078f40ff */
[--C-:B------:R-:W-:Y:S02]  /*00c0*/  SHF.R.S32.HI R5, RZ, 0xb, R4.reuse ;  /* 0x0000000bff057819 */ /* 0x100fe40000011404 */
[----:B------:R-:W-:Y:S02]  /*00d0*/  SHF.R.S32.HI R6, RZ, 0x1f, R4 ;  /* 0x0000001fff067819 */ /* 0x000fe40000011404 */
[----:B------:R-:W-:Y:S02]  /*00e0*/  LEA.HI R3, R3, R0, RZ, 0x18 ;  /* 0x0000000003037211 */ /* 0x000fe400078fc0ff */
[----:B------:R-:W-:-:S02]  /*00f0*/  SHF.R.S32.HI R4, RZ, 0x8, R2 ;  /* 0x00000008ff047819 */ /* 0x000fc40000011402 */
[----:B------:R-:W-:Y:S02]  /*0100*/  SHF.R.S32.HI R7, RZ, 0x1f, R2 ;  /* 0x0000001fff077819 */ /* 0x000fe40000011402 */
[----:B------:R-:W-:Y:S02]  /*0110*/  LEA.HI R6, R6, R5, RZ, 0xd ;  /* 0x0000000506067211 */ /* 0x000fe400078f68ff */
[----:B------:R-:W-:Y:S02]  /*0120*/  LOP3.LUT R8, R3, 0xff000000, RZ, 0xc0, !PT ;  /* 0xff00000003087812 */ /* 0x000fe400078ec0ff */
[----:B------:R-:W-:Y:S02]  /*0130*/  LOP3.LUT R3, R2, 0xffffff00, RZ, 0xc0, !PT ;  /* 0xffffff0002037812 */ /* 0x000fe400078ec0ff */
[----:B------:R-:W-:Y:S02]  /*0140*/  LEA.HI R7, R7, R4, RZ, 0x3 ;  /* 0x0000000407077211 */ /* 0x000fe400078f18ff */
[----:B------:R-:W-:-:S02]  /*0150*/  LOP3.LUT R6, R6, 0xffe000, RZ, 0xc0, !PT ;  /* 0x00ffe00006067812 */ /* 0x000fc400078ec0ff */
[----:B------:R-:W-:Y:S02]  /*0160*/  IADD3 R3, R8, R0, -R3 ;  /* 0x0000000008037210 */ /* 0x000fe40007ffe803 */
[----:B------:R-:W-:Y:S01]  /*0170*/  LOP3.LUT R7, R7, 0x7f8, RZ, 0xc0, !PT ;  /* 0x000007f807077812 */ /* 0x000fe200078ec0ff */
[----:B------:R-:W-:-:S04]  /*0180*/  IMAD.IADD R6, R5, 0x1, -R6 ;  /* 0x0000000105067824 */ /* 0x000fc800078e0a06 */
[----:B------:R-:W-:Y:S02]  /*0190*/  IMAD.IADD R7, R4, 0x1, -R7 ;  /* 0x0000000104077824 */ /* 0x000fe400078e0a07 */
[----:B------:R-:W-:-:S04]  /*01a0*/  IMAD R6, R6, 0x100, R3 ;  /* 0x0000010006067824 */ /* 0x000fc800078e0203 */
[----:B------:R-:W-:-:S04]  /*01b0*/  IMAD R4, R7, 0x200000, R6 ;  /* 0x0020000007047824 */ /* 0x000fc800078e0206 */
[----:B------:R-:W-:-:S06]  /*01c0*/  IMAD.WIDE R4, R4, R13, c[0x0][0x160] ;  /* 0x0000580004047625 */ /* 0x000fcc00078e020d */
[----:B------:R-:W2:Y:S02]  /*01d0*/  LDG.E.128 R4, [R4.64] ;  /* 0x0000000404047981 */ /* 0x000ea4000c1e1d00 */
[----:B--2---:R-:W-:Y:S01]  /*01e0*/  PRMT R2, R4, 0x7632, R2 ;  /* 0x0000763204027816 */ /* 0x004fe20000000002 */
[----:B------:R-:W-:Y:S01]  /*01f0*/  IMAD.U32 R11, R6, 0x10000, RZ ;  /* 0x00010000060b7824 */ /* 0x000fe200078e00ff */
[C---:B------:R-:W-:Y:S01]  /*0200*/  PRMT R3, R5.reuse, 0x7632, R3 ;  /* 0x0000763205037816 */ /* 0x040fe20000000003 */
[----:B------:R-:W-:Y:S01]  /*0210*/  IMAD.U32 R9, R4, 0x10000, RZ ;  /* 0x0001000004097824 */ /* 0x000fe200078e00ff */
[----:B------:R-:W-:Y:S01]  /*0220*/  PRMT R8, R6, 0x7632, R8 ;  /* 0x0000763206087816 */ /* 0x000fe20000000008 */
[----:B------:R-:W-:Y:S01]  /*0230*/  IMAD.U32 R10, R5, 0x10000, RZ ;  /* 0x00010000050a7824 */ /* 0x000fe200078e00ff */
[----:B------:R-:W-:Y:S01]  /*0240*/  PRMT R6, R7, 0x7632, R6 ;  /* 0x0000763207067816 */ /* 0x000fe20000000006 */
[----:B------:R-:W-:Y:S02]  /*0250*/  IMAD.U32 R2, R2, 0x10000, RZ ;  /* 0x0001000002027824 */ /* 0x000fe400078e00ff */
[----:B------:R-:W-:-:S02]  /*0260*/  IMAD.U32 R3, R3, 0x10000, RZ ;  /* 0x0001000003037824 */ /* 0x000fc400078e00ff */
[----:B------:R-:W-:Y:S01]  /*0270*/  IMAD.U32 R7, R7, 0x10000, RZ ;  /* 0x0001000007077824 */ /* 0x000fe200078e00ff */
[----:B------:R-:W-:Y:S01]  /*0280*/  F2FP.BF16.F32.PACK_AB R4, R2, R9 ;  /* 0x000000090204723e */ /* 0x000fe200000010ff */
[----:B------:R-:W-:Y:S01]  /*0290*/  IMAD.U32 R8, R8, 0x10000, RZ ;  /* 0x0001000008087824 */ /* 0x000fe200078e00ff */
[----:B------:R-:W-:Y:S01]  /*02a0*/  F2FP.BF16.F32.PACK_AB R5, R3, R10 ;  /* 0x0000000a0305723e */ /* 0x000fe200000010ff */
[----:B------:R-:W-:Y:S02]  /*02b0*/  IMAD.U32 R12, R6, 0x10000, RZ ;  /* 0x00010000060c7824 */ /* 0x000fe400078e00ff */
[----:B------:R-:W-:Y:S01]  /*02c0*/  IMAD.WIDE R2, R0, R13, c[0x0][0x168] ;  /* 0x00005a0000027625 */ /* 0x000fe200078e020d */
[----:B------:R-:W-:Y:S02]  /*02d0*/  F2FP.BF16.F32.PACK_AB R6, R8, R11 ;  /* 0x0000000b0806723e */ /* 0x000fe400000010ff */
[----:B------:R-:W-:-:S05]  /*02e0*/  F2FP.BF16.F32.PACK_AB R7, R12, R7 ;  /* 0x000000070c07723e */ /* 0x000fca00000010ff */
[----:B------:R-:W-:Y:S01]  /*02f0*/  STG.E.128 [R2.64], R4 ;  /* 0x0000000402007986 */ /* 0x000fe2000c101d04 */
[----:B------:R-:W-:Y:S05]  /*0300*/  EXIT ;  /* 0x000000000000794d */ /* 0x000fea0003800000 */
.L_x_0:
[----:B------:R-:W-:-:S00]  /*0310*/  BRA `(.L_x_0) ;  /* 0xfffffff000007947 */ /* 0x000fc0000383ffff */
[----:B------:R-:W-:-:S00]  /*0320*/  NOP ;  /* 0x0000000000007918 */ /* 0x000fc00000000000 */
        /* <DEDUP_REMOVED lines=13> */
.L_x_1:
